//
// Generated by NVIDIA NVVM Compiler
//
// Compiler Build ID: CL-36424714
// Cuda compilation tools, release 13.0, V13.0.88
// Based on NVVM 20.0.0
//

.version 9.0
.target sm_100
.address_size 64

	// .globl	_Z11multMatCUDAPfS_S_iii

.visible .entry _Z11multMatCUDAPfS_S_iii(
	.param .u64 .ptr .align 1 _Z11multMatCUDAPfS_S_iii_param_0,
	.param .u64 .ptr .align 1 _Z11multMatCUDAPfS_S_iii_param_1,
	.param .u64 .ptr .align 1 _Z11multMatCUDAPfS_S_iii_param_2,
	.param .u32 _Z11multMatCUDAPfS_S_iii_param_3,
	.param .u32 _Z11multMatCUDAPfS_S_iii_param_4,
	.param .u32 _Z11multMatCUDAPfS_S_iii_param_5
)
{
	.reg .pred 	%p<13>;
	.reg .b32 	%r<41>;
	.reg .b32 	%f<68>;
	.reg .b64 	%rd<53>;

	ld.param.u64 	%rd7, [_Z11multMatCUDAPfS_S_iii_param_0];
	ld.param.u64 	%rd8, [_Z11multMatCUDAPfS_S_iii_param_1];
	ld.param.u64 	%rd6, [_Z11multMatCUDAPfS_S_iii_param_2];
	ld.param.u32 	%r20, [_Z11multMatCUDAPfS_S_iii_param_3];
	ld.param.u32 	%r18, [_Z11multMatCUDAPfS_S_iii_param_4];
	ld.param.u32 	%r19, [_Z11multMatCUDAPfS_S_iii_param_5];
	cvta.to.global.u64 	%rd1, %rd8;
	cvta.to.global.u64 	%rd2, %rd7;
	mov.u32 	%r21, %ctaid.y;
	mov.u32 	%r22, %ntid.y;
	mov.u32 	%r23, %tid.y;
	mad.lo.s32 	%r1, %r21, %r22, %r23;
	mov.u32 	%r24, %ctaid.x;
	mov.u32 	%r25, %ntid.x;
	mov.u32 	%r26, %tid.x;
	mad.lo.s32 	%r2, %r24, %r25, %r26;
	setp.ge.s32 	%p1, %r1, %r20;
	setp.ge.s32 	%p2, %r2, %r19;
	or.pred  	%p3, %p1, %p2;
	@%p3 bra 	$L__BB0_14;
	setp.lt.s32 	%p4, %r18, 1;
	mov.f32 	%f67, 0f00000000;
	@%p4 bra 	$L__BB0_13;
	mul.lo.s32 	%r3, %r18, %r1;
	and.b32  	%r4, %r18, 7;
	setp.lt.u32 	%p5, %r18, 8;
	mov.f32 	%f67, 0f00000000;
	mov.b32 	%r39, 0;
	@%p5 bra 	$L__BB0_5;
	and.b32  	%r39, %r18, 2147483640;
	neg.s32 	%r37, %r39;
	shl.b32 	%r7, %r19, 3;
	mul.wide.u32 	%rd9, %r3, 4;
	add.s64 	%rd10, %rd9, %rd2;
	add.s64 	%rd52, %rd10, 16;
	mov.f32 	%f67, 0f00000000;
	mul.wide.s32 	%rd13, %r19, 4;
	mov.u32 	%r36, %r2;
$L__BB0_4:
	.pragma "nounroll";
	ld.global.f32 	%f17, [%rd52+-16];
	mul.wide.s32 	%rd11, %r36, 4;
	add.s64 	%rd12, %rd1, %rd11;
	ld.global.f32 	%f18, [%rd12];
	fma.rn.f32 	%f19, %f17, %f18, %f67;
	ld.global.f32 	%f20, [%rd52+-12];
	add.s64 	%rd14, %rd12, %rd13;
	ld.global.f32 	%f21, [%rd14];
	fma.rn.f32 	%f22, %f20, %f21, %f19;
	ld.global.f32 	%f23, [%rd52+-8];
	add.s64 	%rd15, %rd14, %rd13;
	ld.global.f32 	%f24, [%rd15];
	fma.rn.f32 	%f25, %f23, %f24, %f22;
	ld.global.f32 	%f26, [%rd52+-4];
	add.s64 	%rd16, %rd15, %rd13;
	ld.global.f32 	%f27, [%rd16];
	fma.rn.f32 	%f28, %f26, %f27, %f25;
	ld.global.f32 	%f29, [%rd52];
	add.s64 	%rd17, %rd16, %rd13;
	ld.global.f32 	%f30, [%rd17];
	fma.rn.f32 	%f31, %f29, %f30, %f28;
	ld.global.f32 	%f32, [%rd52+4];
	add.s64 	%rd18, %rd17, %rd13;
	ld.global.f32 	%f33, [%rd18];
	fma.rn.f32 	%f34, %f32, %f33, %f31;
	ld.global.f32 	%f35, [%rd52+8];
	add.s64 	%rd19, %rd18, %rd13;
	ld.global.f32 	%f36, [%rd19];
	fma.rn.f32 	%f37, %f35, %f36, %f34;
	ld.global.f32 	%f38, [%rd52+12];
	add.s64 	%rd20, %rd19, %rd13;
	ld.global.f32 	%f39, [%rd20];
	fma.rn.f32 	%f67, %f38, %f39, %f37;
	add.s32 	%r37, %r37, 8;
	add.s32 	%r36, %r36, %r7;
	add.s64 	%rd52, %rd52, 32;
	setp.ne.s32 	%p6, %r37, 0;
	@%p6 bra 	$L__BB0_4;
$L__BB0_5:
	setp.eq.s32 	%p7, %r4, 0;
	@%p7 bra 	$L__BB0_13;
	and.b32  	%r13, %r18, 3;
	setp.lt.u32 	%p8, %r4, 4;
	@%p8 bra 	$L__BB0_8;
	add.s32 	%r28, %r39, %r3;
	mul.wide.u32 	%rd21, %r28, 4;
	add.s64 	%rd22, %rd2, %rd21;
	ld.global.f32 	%f41, [%rd22];
	mad.lo.s32 	%r29, %r39, %r19, %r2;
	mul.wide.s32 	%rd23, %r29, 4;
	add.s64 	%rd24, %rd1, %rd23;
	ld.global.f32 	%f42, [%rd24];
	fma.rn.f32 	%f43, %f41, %f42, %f67;
	cvt.u64.u32 	%rd25, %r3;
	cvt.u64.u32 	%rd26, %r39;
	add.s64 	%rd27, %rd26, %rd25;
	shl.b64 	%rd28, %rd27, 2;
	add.s64 	%rd29, %rd2, %rd28;
	ld.global.f32 	%f44, [%rd29+4];
	mul.wide.s32 	%rd30, %r19, 4;
	add.s64 	%rd31, %rd24, %rd30;
	ld.global.f32 	%f45, [%rd31];
	fma.rn.f32 	%f46, %f44, %f45, %f43;
	ld.global.f32 	%f47, [%rd29+8];
	add.s64 	%rd32, %rd31, %rd30;
	ld.global.f32 	%f48, [%rd32];
	fma.rn.f32 	%f49, %f47, %f48, %f46;
	ld.global.f32 	%f50, [%rd29+12];
	add.s64 	%rd33, %rd32, %rd30;
	ld.global.f32 	%f51, [%rd33];
	fma.rn.f32 	%f67, %f50, %f51, %f49;
	add.s32 	%r39, %r39, 4;
$L__BB0_8:
	setp.eq.s32 	%p9, %r13, 0;
	@%p9 bra 	$L__BB0_13;
	setp.eq.s32 	%p10, %r13, 1;
	@%p10 bra 	$L__BB0_11;
	add.s32 	%r30, %r39, %r3;
	mul.wide.u32 	%rd34, %r30, 4;
	add.s64 	%rd35, %rd2, %rd34;
	ld.global.f32 	%f53, [%rd35];
	mad.lo.s32 	%r31, %r39, %r19, %r2;
	mul.wide.s32 	%rd36, %r31, 4;
	add.s64 	%rd37, %rd1, %rd36;
	ld.global.f32 	%f54, [%rd37];
	fma.rn.f32 	%f55, %f53, %f54, %f67;
	cvt.u64.u32 	%rd38, %r3;
	cvt.u64.u32 	%rd39, %r39;
	add.s64 	%rd40, %rd39, %rd38;
	shl.b64 	%rd41, %rd40, 2;
	add.s64 	%rd42, %rd2, %rd41;
	ld.global.f32 	%f56, [%rd42+4];
	mul.wide.s32 	%rd43, %r19, 4;
	add.s64 	%rd44, %rd37, %rd43;
	ld.global.f32 	%f57, [%rd44];
	fma.rn.f32 	%f67, %f56, %f57, %f55;
	add.s32 	%r39, %r39, 2;
$L__BB0_11:
	and.b32  	%r32, %r18, 1;
	setp.eq.b32 	%p11, %r32, 1;
	not.pred 	%p12, %p11;
	@%p12 bra 	$L__BB0_13;
	add.s32 	%r33, %r39, %r3;
	mul.wide.u32 	%rd45, %r33, 4;
	add.s64 	%rd46, %rd2, %rd45;
	ld.global.f32 	%f58, [%rd46];
	mad.lo.s32 	%r34, %r39, %r19, %r2;
	mul.wide.s32 	%rd47, %r34, 4;
	add.s64 	%rd48, %rd1, %rd47;
	ld.global.f32 	%f59, [%rd48];
	fma.rn.f32 	%f67, %f58, %f59, %f67;
$L__BB0_13:
	mad.lo.s32 	%r35, %r19, %r1, %r2;
	cvta.to.global.u64 	%rd49, %rd6;
	mul.wide.s32 	%rd50, %r35, 4;
	add.s64 	%rd51, %rd49, %rd50;
	st.global.f32 	[%rd51], %f67;
$L__BB0_14:
	ret;

}


// ===== COMPILED SASS (sm_100) =====

	.target	sm_100

	.elftype	@"ET_EXEC"


//--------------------- .note.nv.tkinfo           --------------------------
	.section	.note.nv.tkinfo,"",@"SHT_NOTE"
	.sectionflags	@"SHF_NOTE_NV_TKINFO"
	.tkinfo
        /*0018*/ 	.word	0x00000002
        /*0030*/ 	.string	""
        /*0030*/ 	.string	"ptxas"
        /*0030*/ 	.string	"Cuda compilation tools, release 13.0, V13.0.88"
        /*0030*/ 	.string	"Build cuda_13.0.r13.0/compiler.36424714_0"
        /*0030*/ 	.string	"-arch sm_100 -m 64 "



//--------------------- .note.nv.cuinfo           --------------------------
	.section	.note.nv.cuinfo,"",@"SHT_NOTE"
	.sectionflags	@"SHF_NOTE_NV_CUINFO"
        /*0018*/ 	.short	0x0002
        /*001a*/ 	.short	0x0064
        /*001c*/ 	.short	0x0082
	.zero		2


//--------------------- .nv.info                  --------------------------
	.section	.nv.info,"",@"SHT_CUDA_INFO"
	.align	4


	//----- nvinfo : EIATTR_REGCOUNT
	.align		4
        /*0000*/ 	.byte	0x04, 0x2f
        /*0002*/ 	.short	(.L_1 - .L_0)
	.align		4
.L_0:
        /*0004*/ 	.word	index@(_Z11multMatCUDAPfS_S_iii)
        /*0008*/ 	.word	0x00000020


	//----- nvinfo : EIATTR_FRAME_SIZE
	.align		4
.L_1:
        /*000c*/ 	.byte	0x04, 0x11
        /*000e*/ 	.short	(.L_3 - .L_2)
	.align		4
.L_2:
        /*0010*/ 	.word	index@(_Z11multMatCUDAPfS_S_iii)
        /*0014*/ 	.word	0x00000000


	//----- nvinfo : EIATTR_MIN_STACK_SIZE
	.align		4
.L_3:
        /*0018*/ 	.byte	0x04, 0x12
        /*001a*/ 	.short	(.L_5 - .L_4)
	.align		4
.L_4:
        /*001c*/ 	.word	index@(_Z11multMatCUDAPfS_S_iii)
        /*0020*/ 	.word	0x00000000
.L_5:


//--------------------- .nv.compat                --------------------------
	.section	.nv.compat,"",@"SHT_CUDA_COMPAT_INFO"
	.align	4
        /*0000*/ 	.byte	0x02, 0x09, 0x00, 0x00, 0x02, 0x02, 0x01, 0x00, 0x02, 0x05, 0x05, 0x00, 0x03, 0x07, 0x01, 0x01
        /*0010*/ 	.byte	0x02, 0x03, 0x00, 0x00, 0x02, 0x06, 0x01, 0x00, 0x04, 0x0b, 0x08, 0x00, 0x09, 0x00, 0x00, 0x00
        /*0020*/ 	.byte	0x00, 0x00, 0x00, 0x00


//--------------------- .nv.info._Z11multMatCUDAPfS_S_iii --------------------------
	.section	.nv.info._Z11multMatCUDAPfS_S_iii,"",@"SHT_CUDA_INFO"
	.sectionflags	@""
	.align	4


	//----- nvinfo : EIATTR_CUDA_API_VERSION
	.align		4
        /*0000*/ 	.byte	0x04, 0x37
        /*0002*/ 	.short	(.L_7 - .L_6)
.L_6:
        /*0004*/ 	.word	0x00000082


	//----- nvinfo : EIATTR_KPARAM_INFO
	.align		4
.L_7:
        /*0008*/ 	.byte	0x04, 0x17
        /*000a*/ 	.short	(.L_9 - .L_8)
.L_8:
        /*000c*/ 	.word	0x00000000
        /*0010*/ 	.short	0x0005
        /*0012*/ 	.short	0x0020
        /*0014*/ 	.byte	0x00, 0xf0, 0x11, 0x00


	//----- nvinfo : EIATTR_KPARAM_INFO
	.align		4
.L_9:
        /*0018*/ 	.byte	0x04, 0x17
        /*001a*/ 	.short	(.L_11 - .L_10)
.L_10:
        /*001c*/ 	.word	0x00000000
        /*0020*/ 	.short	0x0004
        /*0022*/ 	.short	0x001c
        /*0024*/ 	.byte	0x00, 0xf0, 0x11, 0x00


	//----- nvinfo : EIATTR_KPARAM_INFO
	.align		4
.L_11:
        /*0028*/ 	.byte	0x04, 0x17
        /*002a*/ 	.short	(.L_13 - .L_12)
.L_12:
        /*002c*/ 	.word	0x00000000
        /*0030*/ 	.short	0x0003
        /*0032*/ 	.short	0x0018
        /*0034*/ 	.byte	0x00, 0xf0, 0x11, 0x00


	//----- nvinfo : EIATTR_KPARAM_INFO
	.align		4
.L_13:
        /*0038*/ 	.byte	0x04, 0x17
        /*003a*/ 	.short	(.L_15 - .L_14)
.L_14:
        /*003c*/ 	.word	0x00000000
        /*0040*/ 	.short	0x0002
        /*0042*/ 	.short	0x0010
        /*0044*/ 	.byte	0x00, 0xf5, 0x21, 0x00


	//----- nvinfo : EIATTR_KPARAM_INFO
	.align		4
.L_15:
        /*0048*/ 	.byte	0x04, 0x17
        /*004a*/ 	.short	(.L_17 - .L_16)
.L_16:
        /*004c*/ 	.word	0x00000000
        /*0050*/ 	.short	0x0001
        /*0052*/ 	.short	0x0008
        /*0054*/ 	.byte	0x00, 0xf5, 0x21, 0x00


	//----- nvinfo : EIATTR_KPARAM_INFO
	.align		4
.L_17:
        /*0058*/ 	.byte	0x04, 0x17
        /*005a*/ 	.short	(.L_19 - .L_18)
.L_18:
        /*005c*/ 	.word	0x00000000
        /*0060*/ 	.short	0x0000
        /*0062*/ 	.short	0x0000
        /*0064*/ 	.byte	0x00, 0xf5, 0x21, 0x00


	//----- nvinfo : EIATTR_SPARSE_MMA_MASK
	.align		4
.L_19:
        /*0068*/ 	.byte	0x03, 0x50
        /*006a*/ 	.short	0x0000


	//----- nvinfo : EIATTR_MAXREG_COUNT
	.align		4
        /*006c*/ 	.byte	0x03, 0x1b
        /*006e*/ 	.short	0x00ff


	//----- nvinfo : EIATTR_MERCURY_ISA_VERSION
	.align		4
        /*0070*/ 	.byte	0x03, 0x5f
        /*0072*/ 	.short	0x0101


	//----- nvinfo : EIATTR_VRC_CTA_INIT_COUNT
	.align		4
        /*0074*/ 	.byte	0x02, 0x4a
	.zero		1
	.zero		1


	//----- nvinfo : EIATTR_EXIT_INSTR_OFFSETS
	.align		4
        /*0078*/ 	.byte	0x04, 0x1c
        /*007a*/ 	.short	(.L_21 - .L_20)


	//   ....[0]....
.L_20:
        /*007c*/ 	.word	0x000000d0


	//   ....[1]....
        /*0080*/ 	.word	0x000008f0


	//----- nvinfo : EIATTR_CBANK_PARAM_SIZE
	.align		4
.L_21:
        /*0084*/ 	.byte	0x03, 0x19
        /*0086*/ 	.short	0x0024


	//----- nvinfo : EIATTR_PARAM_CBANK
	.align		4
        /*0088*/ 	.byte	0x04, 0x0a
        /*008a*/ 	.short	(.L_23 - .L_22)
	.align		4
.L_22:
        /*008c*/ 	.word	index@(.nv.constant0._Z11multMatCUDAPfS_S_iii)
        /*0090*/ 	.short	0x0380
        /*0092*/ 	.short	0x0024


	//----- nvinfo : EIATTR_SW_WAR
	.align		4
.L_23:
        /*0094*/ 	.byte	0x04, 0x36
        /*0096*/ 	.short	(.L_25 - .L_24)
.L_24:
        /*0098*/ 	.word	0x00000008
.L_25:


//--------------------- .nv.callgraph             --------------------------
	.section	.nv.callgraph,"",@"SHT_CUDA_CALLGRAPH"
	.align	4
	.sectionentsize	8
	.align		4
        /*0000*/ 	.word	0x00000000
	.align		4
        /*0004*/ 	.word	0xffffffff
	.align		4
        /*0008*/ 	.word	0x00000000
	.align		4
        /*000c*/ 	.word	0xfffffffe
	.align		4
        /*0010*/ 	.word	0x00000000
	.align		4
        /*0014*/ 	.word	0xfffffffd
	.align		4
        /*0018*/ 	.word	0x00000000
	.align		4
        /*001c*/ 	.word	0xfffffffc


//--------------------- .text._Z11multMatCUDAPfS_S_iii --------------------------
	.section	.text._Z11multMatCUDAPfS_S_iii,"ax",@progbits
	.align	128
        .global         _Z11multMatCUDAPfS_S_iii
        .type           _Z11multMatCUDAPfS_S_iii,@function
        .size           _Z11multMatCUDAPfS_S_iii,(.L_x_5 - _Z11multMatCUDAPfS_S_iii)
        .other          _Z11multMatCUDAPfS_S_iii,@"STO_CUDA_ENTRY STV_DEFAULT"
_Z11multMatCUDAPfS_S_iii:
.text._Z11multMatCUDAPfS_S_iii:
[----:B------:R-:W-:Y:S01]  /*0000*/  LDC R1, c[0x0][0x37c] ;  /* 0x0000df00ff017b82 */ /* 0x000fe20000000800 */
[----:B------:R-:W0:Y:S07]  /*0010*/  S2R R5, SR_TID.X ;  /* 0x0000000000057919 */ /* 0x000e2e0000002100 */
[----:B------:R-:W1:Y:S01]  /*0020*/  LDC R16, c[0x0][0x364] ;  /* 0x0000d900ff107b82 */ /* 0x000e620000000800 */
[----:B------:R-:W2:Y:S01]  /*0030*/  LDCU UR6, c[0x0][0x398] ;  /* 0x00007300ff0677ac */ /* 0x000ea20008000800 */
[----:B------:R-:W1:Y:S06]  /*0040*/  S2R R3, SR_TID.Y ;  /* 0x0000000000037919 */ /* 0x000e6c0000002200 */
[----:B------:R-:W0:Y:S08]  /*0050*/  S2UR UR5, SR_CTAID.X ;  /* 0x00000000000579c3 */ /* 0x000e300000002500 */
[----:B------:R-:W0:Y:S08]  /*0060*/  LDC R0, c[0x0][0x360] ;  /* 0x0000d800ff007b82 */ /* 0x000e300000000800 */
[----:B------:R-:W1:Y:S08]  /*0070*/  S2UR UR4, SR_CTAID.Y ;  /* 0x00000000000479c3 */ /* 0x000e700000002600 */
[----:B------:R-:W3:Y:S01]  /*0080*/  LDC R17, c[0x0][0x3a0] ;  /* 0x0000e800ff117b82 */ /* 0x000ee20000000800 */
[----:B0-----:R-:W-:-:S02]  /*0090*/  IMAD R0, R0, UR5, R5 ;  /* 0x0000000500007c24 */ /* 0x001fc4000f8e0205 */
[----:B-1----:R-:W-:-:S03]  /*00a0*/  IMAD R16, R16, UR4, R3 ;  /* 0x0000000410107c24 */ /* 0x002fc6000f8e0203 */
[----:B---3--:R-:W-:-:S04]  /*00b0*/  ISETP.GE.AND P0, PT, R0, R17, PT ;  /* 0x000000110000720c */ /* 0x008fc80003f06270 */
[----:B--2---:R-:W-:-:S13]  /*00c0*/  ISETP.GE.OR P0, PT, R16, UR6, P0 ;  /* 0x0000000610007c0c */ /* 0x004fda0008706670 */
[----:B------:R-:W-:Y:S05]  /*00d0*/  @P0 EXIT ;  /* 0x000000000000094d */ /* 0x000fea0003800000 */
[----:B------:R-:W0:Y:S01]  /*00e0*/  LDC R19, c[0x0][0x39c] ;  /* 0x0000e700ff137b82 */ /* 0x000e220000000800 */
[----:B------:R-:W1:Y:S01]  /*00f0*/  LDCU.64 UR4, c[0x0][0x358] ;  /* 0x00006b00ff0477ac */ /* 0x000e620008000a00 */
[----:B------:R-:W-:Y:S01]  /*0100*/  HFMA2 R24, -RZ, RZ, 0, 0 ;  /* 0x00000000ff187431 */ /* 0x000fe200000001ff */
[----:B0-----:R-:W-:-:S13]  /*0110*/  ISETP.GE.AND P0, PT, R19, 0x1, PT ;  /* 0x000000011300780c */ /* 0x001fda0003f06270 */
[----:B-1----:R-:W-:Y:S05]  /*0120*/  @!P0 BRA `(.L_x_0) ;  /* 0x0000000400e08947 */ /* 0x002fea0003800000 */
[C---:B------:R-:W-:Y:S01]  /*0130*/  ISETP.GE.U32.AND P1, PT, R19.reuse, 0x8, PT ;  /* 0x000000081300780c */ /* 0x040fe20003f26070 */
[----:B------:R-:W-:Y:S01]  /*0140*/  IMAD R20, R16, R19, RZ ;  /* 0x0000001310147224 */ /* 0x000fe200078e02ff */
[----:B------:R-:W-:Y:S02]  /*0150*/  LOP3.LUT R27, R19, 0x7, RZ, 0xc0, !PT ;  /* 0x00000007131b7812 */ /* 0x000fe400078ec0ff */
[----:B------:R-:W-:Y:S02]  /*0160*/  MOV R24, RZ ;  /* 0x000000ff00187202 */ /* 0x000fe40000000f00 */
[----:B------:R-:W-:Y:S02]  /*0170*/  ISETP.NE.AND P0, PT, R27, RZ, PT ;  /* 0x000000ff1b00720c */ /* 0x000fe40003f05270 */
[----:B------:R-:W-:-:S05]  /*0180*/  MOV R21, RZ ;  /* 0x000000ff00157202 */ /* 0x000fca0000000f00 */
[----:B------:R-:W-:Y:S06]  /*0190*/  @!P1 BRA `(.L_x_1) ;  /* 0x0000000000c49947 */ /* 0x000fec0003800000 */
[----:B------:R-:W0:Y:S01]  /*01a0*/  LDC.64 R2, c[0x0][0x380] ;  /* 0x0000e000ff027b82 */ /* 0x000e220000000a00 */
[----:B------:R-:W-:Y:S02]  /*01b0*/  LOP3.LUT R21, R19, 0x7ffffff8, RZ, 0xc0, !PT ;  /* 0x7ffffff813157812 */ /* 0x000fe400078ec0ff */
[----:B------:R-:W-:Y:S02]  /*01c0*/  MOV R24, RZ ;  /* 0x000000ff00187202 */ /* 0x000fe40000000f00 */
[----:B------:R-:W-:Y:S02]  /*01d0*/  MOV R18, R0 ;  /* 0x0000000000127202 */ /* 0x000fe40000000f00 */
[----:B------:R-:W-:Y:S01]  /*01e0*/  IADD3 R22, PT, PT, -R21, RZ, RZ ;  /* 0x000000ff15167210 */ /* 0x000fe20007ffe1ff */
[----:B0-----:R-:W-:-:S03]  /*01f0*/  IMAD.WIDE.U32 R2, R20, 0x4, R2 ;  /* 0x0000000414027825 */ /* 0x001fc600078e0002 */
[----:B------:R-:W-:-:S04]  /*0200*/  IADD3 R4, P1, PT, R2, 0x10, RZ ;  /* 0x0000001002047810 */ /* 0x000fc80007f3e0ff */
[----:B------:R-:W-:-:S09]  /*0210*/  IADD3.X R5, PT, PT, RZ, R3, RZ, P1, !PT ;  /* 0x00000003ff057210 */ /* 0x000fd20000ffe4ff */
.L_x_2:
[----:B------:R-:W0:Y:S01]  /*0220*/  LDC.64 R14, c[0x0][0x388] ;  /* 0x0000e200ff0e7b82 */ /* 0x000e220000000a00 */
[----:B------:R-:W-:Y:S02]  /*0230*/  MOV R2, R4 ;  /* 0x0000000400027202 */ /* 0x000fe40000000f00 */
[----:B------:R-:W-:-:S05]  /*0240*/  MOV R3, R5 ;  /* 0x0000000500037202 */ /* 0x000fca0000000f00 */
[----:B------:R-:W2:Y:S04]  /*0250*/  LDG.E R25, desc[UR4][R2.64+-0x10] ;  /* 0xfffff00402197981 */ /* 0x000ea8000c1e1900 */
[----:B------:R-:W3:Y:S04]  /*0260*/  LDG.E R23, desc[UR4][R2.64+-0xc] ;  /* 0xfffff40402177981 */ /* 0x000ee8000c1e1900 */
[----:B------:R-:W4:Y:S04]  /*0270*/  LDG.E R29, desc[UR4][R2.64+-0x8] ;  /* 0xfffff804021d7981 */ /* 0x000f28000c1e1900 */
[----:B------:R-:W5:Y:S01]  /*0280*/  LDG.E R28, desc[UR4][R2.64+-0x4] ;  /* 0xfffffc04021c7981 */ /* 0x000f62000c1e1900 */
[----:B0-----:R-:W-:-:S05]  /*0290*/  IMAD.WIDE R14, R18, 0x4, R14 ;  /* 0x00000004120e7825 */ /* 0x001fca00078e020e */
[----:B------:R0:W2:Y:S01]  /*02a0*/  LDG.E R26, desc[UR4][R14.64] ;  /* 0x000000040e1a7981 */ /* 0x0000a2000c1e1900 */
[----:B------:R-:W-:-:S04]  /*02b0*/  IMAD.WIDE R12, R17, 0x4, R14 ;  /* 0x00000004110c7825 */ /* 0x000fc800078e020e */
[C---:B------:R-:W-:Y:S02]  /*02c0*/  IMAD.WIDE R4, R17.reuse, 0x4, R12 ;  /* 0x0000000411047825 */ /* 0x040fe400078e020c */
[----:B------:R-:W3:Y:S02]  /*02d0*/  LDG.E R12, desc[UR4][R12.64] ;  /* 0x000000040c0c7981 */ /* 0x000ee4000c1e1900 */
[C---:B------:R-:W-:Y:S02]  /*02e0*/  IMAD.WIDE R8, R17.reuse, 0x4, R4 ;  /* 0x0000000411087825 */ /* 0x040fe400078e0204 */
[----:B------:R-:W4:Y:S02]  /*02f0*/  LDG.E R4, desc[UR4][R4.64] ;  /* 0x0000000404047981 */ /* 0x000f24000c1e1900 */
[C---:B------:R-:W-:Y:S02]  /*0300*/  IMAD.WIDE R6, R17.reuse, 0x4, R8 ;  /* 0x0000000411067825 */ /* 0x040fe400078e0208 */
[----:B------:R-:W5:Y:S02]  /*0310*/  LDG.E R8, desc[UR4][R8.64] ;  /* 0x0000000408087981 */ /* 0x000f64000c1e1900 */
[----:B------:R-:W-:-:S02]  /*0320*/  IMAD.WIDE R10, R17, 0x4, R6 ;  /* 0x00000004110a7825 */ /* 0x000fc400078e0206 */
[----:B------:R-:W5:Y:S04]  /*0330*/  LDG.E R5, desc[UR4][R2.64] ;  /* 0x0000000402057981 */ /* 0x000f68000c1e1900 */
[----:B------:R-:W5:Y:S01]  /*0340*/  LDG.E R6, desc[UR4][R6.64] ;  /* 0x0000000406067981 */ /* 0x000f62000c1e1900 */
[----:B0-----:R-:W-:-:S03]  /*0350*/  IMAD.WIDE R14, R17, 0x4, R10 ;  /* 0x00000004110e7825 */ /* 0x001fc600078e020a */
[----:B------:R-:W5:Y:S04]  /*0360*/  LDG.E R10, desc[UR4][R10.64] ;  /* 0x000000040a0a7981 */ /* 0x000f68000c1e1900 */
[----:B------:R-:W5:Y:S04]  /*0370*/  LDG.E R13, desc[UR4][R14.64] ;  /* 0x000000040e0d7981 */ /* 0x000f68000c1e1900 */
[----:B------:R-:W5:Y:S04]  /*0380*/  LDG.E R7, desc[UR4][R2.64+0x4] ;  /* 0x0000040402077981 */ /* 0x000f68000c1e1900 */
[----:B------:R-:W5:Y:S01]  /*0390*/  LDG.E R9, desc[UR4][R2.64+0xc] ;  /* 0x00000c0402097981 */ /* 0x000f62000c1e1900 */
[----:B--2---:R-:W-:Y:S01]  /*03a0*/  FFMA R26, R25, R26, R24 ;  /* 0x0000001a191a7223 */ /* 0x004fe20000000018 */
[----:B------:R-:W-:-:S02]  /*03b0*/  IMAD.WIDE R24, R17, 0x4, R14 ;  /* 0x0000000411187825 */ /* 0x000fc400078e020e */
[----:B------:R-:W2:Y:S04]  /*03c0*/  LDG.E R14, desc[UR4][R2.64+0x8] ;  /* 0x00000804020e7981 */ /* 0x000ea8000c1e1900 */
[----:B------:R-:W2:Y:S01]  /*03d0*/  LDG.E R24, desc[UR4][R24.64] ;  /* 0x0000000418187981 */ /* 0x000ea2000c1e1900 */
[----:B---3--:R-:W-:Y:S01]  /*03e0*/  FFMA R12, R23, R12, R26 ;  /* 0x0000000c170c7223 */ /* 0x008fe2000000001a */
[----:B------:R-:W-:-:S03]  /*03f0*/  IADD3 R22, PT, PT, R22, 0x8, RZ ;  /* 0x0000000816167810 */ /* 0x000fc60007ffe0ff */
[----:B----4-:R-:W-:Y:S01]  /*0400*/  FFMA R29, R29, R4, R12 ;  /* 0x000000041d1d7223 */ /* 0x010fe2000000000c */
[----:B------:R-:W-:-:S03]  /*0410*/  ISETP.NE.AND P1, PT, R22, RZ, PT ;  /* 0x000000ff1600720c */ /* 0x000fc60003f25270 */
[----:B-----5:R-:W-:Y:S01]  /*0420*/  FFMA R8, R28, R8, R29 ;  /* 0x000000081c087223 */ /* 0x020fe2000000001d */
[----:B------:R-:W-:-:S03]  /*0430*/  IADD3 R4, P2, PT, R2, 0x20, RZ ;  /* 0x0000002002047810 */ /* 0x000fc60007f5e0ff */
[----:B------:R-:W-:Y:S01]  /*0440*/  FFMA R6, R5, R6, R8 ;  /* 0x0000000605067223 */ /* 0x000fe20000000008 */
[----:B------:R-:W-:Y:S02]  /*0450*/  IADD3.X R5, PT, PT, RZ, R3, RZ, P2, !PT ;  /* 0x00000003ff057210 */ /* 0x000fe400017fe4ff */
[----:B------:R-:W-:Y:S01]  /*0460*/  LEA R18, R17, R18, 0x3 ;  /* 0x0000001211127211 */ /* 0x000fe200078e18ff */
[----:B------:R-:W-:-:S04]  /*0470*/  FFMA R7, R7, R10, R6 ;  /* 0x0000000a07077223 */ /* 0x000fc80000000006 */
[----:B--2---:R-:W-:-:S04]  /*0480*/  FFMA R14, R14, R13, R7 ;  /* 0x0000000d0e0e7223 */ /* 0x004fc80000000007 */
[----:B------:R-:W-:Y:S01]  /*0490*/  FFMA R24, R9, R24, R14 ;  /* 0x0000001809187223 */ /* 0x000fe2000000000e */
[----:B------:R-:W-:Y:S06]  /*04a0*/  @P1 BRA `(.L_x_2) ;  /* 0xfffffffc005c1947 */ /* 0x000fec000383ffff */
.L_x_1:
[----:B------:R-:W-:Y:S05]  /*04b0*/  @!P0 BRA `(.L_x_0) ;  /* 0x0000000000fc8947 */ /* 0x000fea0003800000 */
[----:B------:R-:W-:Y:S02]  /*04c0*/  ISETP.GE.U32.AND P1, PT, R27, 0x4, PT ;  /* 0x000000041b00780c */ /* 0x000fe40003f26070 */
[----:B------:R-:W-:-:S04]  /*04d0*/  LOP3.LUT R14, R19, 0x3, RZ, 0xc0, !PT ;  /* 0x00000003130e7812 */ /* 0x000fc800078ec0ff */
[----:B------:R-:W-:-:S07]  /*04e0*/  ISETP.NE.AND P0, PT, R14, RZ, PT ;  /* 0x000000ff0e00720c */ /* 0x000fce0003f05270 */
[----:B------:R-:W-:Y:S06]  /*04f0*/  @!P1 BRA `(.L_x_3) ;  /* 0x00000000006c9947 */ /* 0x000fec0003800000 */
[----:B------:R-:W0:Y:S01]  /*0500*/  LDC.64 R4, c[0x0][0x388] ;  /* 0x0000e200ff047b82 */ /* 0x000e220000000a00 */
[----:B------:R-:W1:Y:S01]  /*0510*/  LDCU.64 UR6, c[0x0][0x380] ;  /* 0x00007000ff0677ac */ /* 0x000e620008000a00 */
[----:B------:R-:W-:Y:S01]  /*0520*/  IMAD R7, R21, R17, R0 ;  /* 0x0000001115077224 */ /* 0x000fe200078e0200 */
[CC--:B------:R-:W-:Y:S02]  /*0530*/  IADD3 R3, PT, PT, R20.reuse, R21.reuse, RZ ;  /* 0x0000001514037210 */ /* 0x0c0fe40007ffe0ff */
[----:B------:R-:W-:-:S03]  /*0540*/  IADD3 R8, P1, PT, R20, R21, RZ ;  /* 0x0000001514087210 */ /* 0x000fc60007f3e0ff */
[----:B------:R-:W2:Y:S01]  /*0550*/  LDC.64 R12, c[0x0][0x380] ;  /* 0x0000e000ff0c7b82 */ /* 0x000ea20000000a00 */
[----:B0-----:R-:W-:-:S04]  /*0560*/  IMAD.WIDE R4, R7, 0x4, R4 ;  /* 0x0000000407047825 */ /* 0x001fc800078e0204 */
[----:B------:R-:W-:Y:S02]  /*0570*/  IMAD.WIDE R6, R17, 0x4, R4 ;  /* 0x0000000411067825 */ /* 0x000fe400078e0204 */
[----:B------:R-:W3:Y:S02]  /*0580*/  LDG.E R4, desc[UR4][R4.64] ;  /* 0x0000000404047981 */ /* 0x000ee4000c1e1900 */
[----:B--2---:R-:W-:Y:S01]  /*0590*/  IMAD.WIDE.U32 R12, R3, 0x4, R12 ;  /* 0x00000004030c7825 */ /* 0x004fe200078e000c */
[----:B------:R-:W-:Y:S02]  /*05a0*/  IADD3.X R3, PT, PT, RZ, RZ, RZ, P1, !PT ;  /* 0x000000ffff037210 */ /* 0x000fe40000ffe4ff */
[----:B-1----:R-:W-:-:S03]  /*05b0*/  LEA R2, P1, R8, UR6, 0x2 ;  /* 0x0000000608027c11 */ /* 0x002fc6000f8210ff */
[----:B------:R-:W3:Y:S01]  /*05c0*/  LDG.E R13, desc[UR4][R12.64] ;  /* 0x000000040c0d7981 */ /* 0x000ee2000c1e1900 */
[----:B------:R-:W-:Y:S01]  /*05d0*/  LEA.HI.X R3, R8, UR7, R3, 0x2, P1 ;  /* 0x0000000708037c11 */ /* 0x000fe200088f1403 */
[C---:B------:R-:W-:Y:S02]  /*05e0*/  IMAD.WIDE R8, R17.reuse, 0x4, R6 ;  /* 0x0000000411087825 */ /* 0x040fe400078e0206 */
[----:B------:R-:W2:Y:S04]  /*05f0*/  LDG.E R6, desc[UR4][R6.64] ;  /* 0x0000000406067981 */ /* 0x000ea8000c1e1900 */
[----:B------:R-:W2:Y:S01]  /*0600*/  LDG.E R15, desc[UR4][R2.64+0x4] ;  /* 0x00000404020f7981 */ /* 0x000ea2000c1e1900 */
[----:B------:R-:W-:-:S03]  /*0610*/  IMAD.WIDE R10, R17, 0x4, R8 ;  /* 0x00000004110a7825 */ /* 0x000fc600078e0208 */
[----:B------:R-:W4:Y:S04]  /*0620*/  LDG.E R22, desc[UR4][R8.64] ;  /* 0x0000000408167981 */ /* 0x000f28000c1e1900 */
[----:B------:R-:W4:Y:S04]  /*0630*/  LDG.E R18, desc[UR4][R2.64+0x8] ;  /* 0x0000080402127981 */ /* 0x000f28000c1e1900 */
[----:B------:R-:W5:Y:S04]  /*0640*/  LDG.E R26, desc[UR4][R2.64+0xc] ;  /* 0x00000c04021a7981 */ /* 0x000f68000c1e1900 */
[----:B------:R-:W5:Y:S01]  /*0650*/  LDG.E R10, desc[UR4][R10.64] ;  /* 0x000000040a0a7981 */ /* 0x000f62000c1e1900 */
[----:B------:R-:W-:Y:S01]  /*0660*/  IADD3 R21, PT, PT, R21, 0x4, RZ ;  /* 0x0000000415157810 */ /* 0x000fe20007ffe0ff */
[----:B---3--:R-:W-:-:S04]  /*0670*/  FFMA R24, R13, R4, R24 ;  /* 0x000000040d187223 */ /* 0x008fc80000000018 */
[----:B--2---:R-:W-:-:S04]  /*0680*/  FFMA R15, R15, R6, R24 ;  /* 0x000000060f0f7223 */ /* 0x004fc80000000018 */
[----:B----4-:R-:W-:-:S04]  /*0690*/  FFMA R15, R18, R22, R15 ;  /* 0x00000016120f7223 */ /* 0x010fc8000000000f */
[----:B-----5:R-:W-:-:S07]  /*06a0*/  FFMA R24, R26, R10, R15 ;  /* 0x0000000a1a187223 */ /* 0x020fce000000000f */
.L_x_3:
[----:B------:R-:W-:Y:S05]  /*06b0*/  @!P0 BRA `(.L_x_0) ;  /* 0x00000000007c8947 */ /* 0x000fea0003800000 */
[----:B------:R-:W-:Y:S01]  /*06c0*/  ISETP.NE.AND P1, PT, R14, 0x1, PT ;  /* 0x000000010e00780c */ /* 0x000fe20003f25270 */
[----:B------:R-:W0:Y:S01]  /*06d0*/  LDC.64 R10, c[0x0][0x380] ;  /* 0x0000e000ff0a7b82 */ /* 0x000e220000000a00 */
[----:B------:R-:W-:-:S04]  /*06e0*/  LOP3.LUT R19, R19, 0x1, RZ, 0xc0, !PT ;  /* 0x0000000113137812 */ /* 0x000fc800078ec0ff */
[----:B------:R-:W-:-:S03]  /*06f0*/  ISETP.NE.U32.AND P0, PT, R19, 0x1, PT ;  /* 0x000000011300780c */ /* 0x000fc60003f05070 */
[----:B------:R-:W1:Y:S04]  /*0700*/  LDC.64 R8, c[0x0][0x388] ;  /* 0x0000e200ff087b82 */ /* 0x000e680000000a00 */
[CC--:B------:R-:W-:Y:S02]  /*0710*/  @P1 IADD3 R13, PT, PT, R20.reuse, R21.reuse, RZ ;  /* 0x00000015140d1210 */ /* 0x0c0fe40007ffe0ff */
[----:B------:R-:W-:Y:S02]  /*0720*/  @P1 IADD3 R12, P2, PT, R20, R21, RZ ;  /* 0x00000015140c1210 */ /* 0x000fe40007f5e0ff */
[----:B------:R-:W2:Y:S02]  /*0730*/  @P1 LDC.64 R2, c[0x0][0x380] ;  /* 0x0000e000ff021b82 */ /* 0x000ea40000000a00 */
[----:B------:R-:W-:-:S06]  /*0740*/  @P1 IADD3.X R14, PT, PT, RZ, RZ, RZ, P2, !PT ;  /* 0x000000ffff0e1210 */ /* 0x000fcc00017fe4ff */
[----:B------:R-:W3:Y:S01]  /*0750*/  LDC.64 R4, c[0x0][0x380] ;  /* 0x0000e000ff047b82 */ /* 0x000ee20000000a00 */
[----:B0-----:R-:W-:-:S04]  /*0760*/  @P1 IMAD.WIDE.U32 R10, R13, 0x4, R10 ;  /* 0x000000040d0a1825 */ /* 0x001fc800078e000a */
[C---:B------:R-:W-:Y:S01]  /*0770*/  @P1 IMAD R13, R21.reuse, R17, R0 ;  /* 0x00000011150d1224 */ /* 0x040fe200078e0200 */
[----:B------:R-:W-:Y:S01]  /*0780*/  @P1 IADD3 R21, PT, PT, R21, 0x2, RZ ;  /* 0x0000000215151810 */ /* 0x000fe20007ffe0ff */
[----:B------:R-:W4:Y:S01]  /*0790*/  @P1 LDG.E R11, desc[UR4][R10.64] ;  /* 0x000000040a0b1981 */ /* 0x000f22000c1e1900 */
[----:B------:R-:W0:Y:S01]  /*07a0*/  LDC.64 R6, c[0x0][0x388] ;  /* 0x0000e200ff067b82 */ /* 0x000e220000000a00 */
[----:B-1----:R-:W-:Y:S01]  /*07b0*/  @P1 IMAD.WIDE R8, R13, 0x4, R8 ;  /* 0x000000040d081825 */ /* 0x002fe200078e0208 */
[----:B------:R-:W-:Y:S02]  /*07c0*/  @!P0 IADD3 R15, PT, PT, R20, R21, RZ ;  /* 0x00000015140f8210 */ /* 0x000fe40007ffe0ff */
[----:B--2---:R-:W-:Y:S01]  /*07d0*/  @P1 LEA R2, P2, R12, R2, 0x2 ;  /* 0x000000020c021211 */ /* 0x004fe200078410ff */
[----:B------:R-:W-:-:S03]  /*07e0*/  @!P0 IMAD R21, R21, R17, R0 ;  /* 0x0000001115158224 */ /* 0x000fc600078e0200 */
[----:B------:R-:W-:Y:S01]  /*07f0*/  @P1 LEA.HI.X R3, R12, R3, R14, 0x2, P2 ;  /* 0x000000030c031211 */ /* 0x000fe200010f140e */
[----:B------:R-:W-:Y:S01]  /*0800*/  @P1 IMAD.WIDE R12, R17, 0x4, R8 ;  /* 0x00000004110c1825 */ /* 0x000fe200078e0208 */
[----:B------:R-:W4:Y:S03]  /*0810*/  @P1 LDG.E R14, desc[UR4][R8.64] ;  /* 0x00000004080e1981 */ /* 0x000f26000c1e1900 */
[----:B---3--:R-:W-:Y:S01]  /*0820*/  @!P0 IMAD.WIDE.U32 R4, R15, 0x4, R4 ;  /* 0x000000040f048825 */ /* 0x008fe200078e0004 */
[----:B------:R-:W2:Y:S04]  /*0830*/  @P1 LDG.E R2, desc[UR4][R2.64+0x4] ;  /* 0x0000040402021981 */ /* 0x000ea8000c1e1900 */
[----:B------:R-:W2:Y:S01]  /*0840*/  @P1 LDG.E R12, desc[UR4][R12.64] ;  /* 0x000000040c0c1981 */ /* 0x000ea2000c1e1900 */
[----:B0-----:R-:W-:-:S03]  /*0850*/  @!P0 IMAD.WIDE R6, R21, 0x4, R6 ;  /* 0x0000000415068825 */ /* 0x001fc600078e0206 */
[----:B------:R-:W3:Y:S04]  /*0860*/  @!P0 LDG.E R5, desc[UR4][R4.64] ;  /* 0x0000000404058981 */ /* 0x000ee8000c1e1900 */
[----:B------:R-:W3:Y:S01]  /*0870*/  @!P0 LDG.E R6, desc[UR4][R6.64] ;  /* 0x0000000406068981 */ /* 0x000ee2000c1e1900 */
[----:B----4-:R-:W-:-:S04]  /*0880*/  @P1 FFMA R11, R11, R14, R24 ;  /* 0x0000000e0b0b1223 */ /* 0x010fc80000000018 */
[----:B--2---:R-:W-:-:S04]  /*0890*/  @P1 FFMA R24, R2, R12, R11 ;  /* 0x0000000c02181223 */ /* 0x004fc8000000000b */
[----:B---3--:R-:W-:-:S07]  /*08a0*/  @!P0 FFMA R24, R5, R6, R24 ;  /* 0x0000000605188223 */ /* 0x008fce0000000018 */
.L_x_0:
[----:B------:R-:W0:Y:S01]  /*08b0*/  LDC.64 R2, c[0x0][0x390] ;  /* 0x0000e400ff027b82 */ /* 0x000e220000000a00 */
[----:B------:R-:W-:-:S04]  /*08c0*/  IMAD R17, R16, R17, R0 ;  /* 0x0000001110117224 */ /* 0x000fc800078e0200 */
[----:B0-----:R-:W-:-:S05]  /*08d0*/  IMAD.WIDE R2, R17, 0x4, R2 ;  /* 0x0000000411027825 */ /* 0x001fca00078e0202 */
[----:B------:R-:W-:Y:S01]  /*08e0*/  STG.E desc[UR4][R2.64], R24 ;  /* 0x0000001802007986 */ /* 0x000fe2000c101904 */
[----:B------:R-:W-:Y:S05]  /*08f0*/  EXIT ;  /* 0x000000000000794d */ /* 0x000fea0003800000 */
.L_x_4:
[----:B------:R-:W-:-:S00]  /*0900*/  BRA `(.L_x_4) ;  /* 0xfffffffc00fc7947 */ /* 0x000fc0000383ffff */
[----:B------:R-:W-:-:S00]  /*0910*/  NOP ;  /* 0x0000000000007918 */ /* 0x000fc00000000000 */
        /* <DEDUP_REMOVED lines=14> */
.L_x_5:


//--------------------- .nv.shared.reserved.0     --------------------------
	.section	.nv.shared.reserved.0,"aw",@nobits
	.weak		__nv_reservedSMEM_offset_0_alias
	.size		__nv_reservedSMEM_offset_0_alias, 0, 64
	.other		__nv_reservedSMEM_offset_0_alias,@"STO_CUDA_RESERVED_SHARED STV_DEFAULT"
__nv_reservedSMEM_offset_0_alias:
	.zero		0
	.zero		64


//--------------------- .nv.constant0._Z11multMatCUDAPfS_S_iii --------------------------
	.section	.nv.constant0._Z11multMatCUDAPfS_S_iii,"a",@progbits
	.sectionflags	@""
	.align	4
.nv.constant0._Z11multMatCUDAPfS_S_iii:
	.zero		932


//--------------------- SYMBOLS --------------------------

	.type		.nv.reservedSmem.offset0,@object
	.size		.nv.reservedSmem.offset0,0x4
